//
// Generated by NVIDIA NVVM Compiler
//
// Compiler Build ID: CL-36424714
// Cuda compilation tools, release 13.0, V13.0.88
// Based on NVVM 20.0.0
//

.version 9.0
.target sm_100
.address_size 64

	// .globl	_Z13dotProductGPUPiS_S_
// _ZZ13dotProductGPUPiS_S_E13cachedProduct has been demoted

.visible .entry _Z13dotProductGPUPiS_S_(
	.param .u64 .ptr .align 1 _Z13dotProductGPUPiS_S__param_0,
	.param .u64 .ptr .align 1 _Z13dotProductGPUPiS_S__param_1,
	.param .u64 .ptr .align 1 _Z13dotProductGPUPiS_S__param_2
)
{
	.reg .pred 	%p<7>;
	.reg .b32 	%r<30>;
	.reg .b64 	%rd<12>;
	// demoted variable
	.shared .align 4 .b8 _ZZ13dotProductGPUPiS_S_E13cachedProduct[32];
	ld.param.u64 	%rd3, [_Z13dotProductGPUPiS_S__param_0];
	ld.param.u64 	%rd4, [_Z13dotProductGPUPiS_S__param_1];
	ld.param.u64 	%rd5, [_Z13dotProductGPUPiS_S__param_2];
	mov.u32 	%r1, %tid.x;
	shl.b32 	%r12, %r1, 2;
	mov.u32 	%r13, _ZZ13dotProductGPUPiS_S_E13cachedProduct;
	add.s32 	%r2, %r13, %r12;
	mov.b32 	%r14, 0;
	st.shared.u32 	[%r2], %r14;
	bar.sync 	0;
	mov.u32 	%r3, %ntid.x;
	mov.u32 	%r4, %ctaid.x;
	mad.lo.s32 	%r29, %r3, %r4, %r1;
	setp.gt.s32 	%p1, %r29, 499999999;
	@%p1 bra 	$L__BB0_4;
	mov.u32 	%r15, %nctaid.x;
	mul.lo.s32 	%r6, %r15, %r3;
	ld.shared.u32 	%r28, [%r2];
	cvta.to.global.u64 	%rd1, %rd3;
	cvta.to.global.u64 	%rd2, %rd4;
$L__BB0_2:
	mul.wide.s32 	%rd6, %r29, 4;
	add.s64 	%rd7, %rd1, %rd6;
	ld.global.u32 	%r16, [%rd7];
	add.s64 	%rd8, %rd2, %rd6;
	ld.global.u32 	%r17, [%rd8];
	mad.lo.s32 	%r28, %r17, %r16, %r28;
	add.s32 	%r29, %r29, %r6;
	setp.lt.s32 	%p2, %r29, 500000000;
	@%p2 bra 	$L__BB0_2;
	st.shared.u32 	[%r2], %r28;
$L__BB0_4:
	bar.sync 	0;
	setp.gt.u32 	%p3, %r1, 3;
	@%p3 bra 	$L__BB0_6;
	ld.shared.u32 	%r18, [%r2+16];
	ld.shared.u32 	%r19, [%r2];
	add.s32 	%r20, %r19, %r18;
	st.shared.u32 	[%r2], %r20;
$L__BB0_6:
	bar.sync 	0;
	setp.gt.u32 	%p4, %r1, 1;
	@%p4 bra 	$L__BB0_8;
	ld.shared.u32 	%r21, [%r2+8];
	ld.shared.u32 	%r22, [%r2];
	add.s32 	%r23, %r22, %r21;
	st.shared.u32 	[%r2], %r23;
$L__BB0_8:
	bar.sync 	0;
	setp.ne.s32 	%p5, %r1, 0;
	@%p5 bra 	$L__BB0_10;
	ld.shared.u32 	%r24, [_ZZ13dotProductGPUPiS_S_E13cachedProduct+4];
	ld.shared.u32 	%r25, [%r2];
	add.s32 	%r26, %r25, %r24;
	st.shared.u32 	[%r2], %r26;
$L__BB0_10:
	setp.ne.s32 	%p6, %r1, 0;
	bar.sync 	0;
	@%p6 bra 	$L__BB0_12;
	ld.shared.u32 	%r27, [_ZZ13dotProductGPUPiS_S_E13cachedProduct];
	cvta.to.global.u64 	%rd9, %rd5;
	mul.wide.u32 	%rd10, %r4, 4;
	add.s64 	%rd11, %rd9, %rd10;
	st.global.u32 	[%rd11], %r27;
$L__BB0_12:
	ret;

}


// ===== COMPILED SASS (sm_100) =====

	.target	sm_100

	.elftype	@"ET_EXEC"


//--------------------- .note.nv.tkinfo           --------------------------
	.section	.note.nv.tkinfo,"",@"SHT_NOTE"
	.sectionflags	@"SHF_NOTE_NV_TKINFO"
	.tkinfo
        /*0018*/ 	.word	0x00000002
        /*0030*/ 	.string	""
        /*0030*/ 	.string	"ptxas"
        /*0030*/ 	.string	"Cuda compilation tools, release 13.0, V13.0.88"
        /*0030*/ 	.string	"Build cuda_13.0.r13.0/compiler.36424714_0"
        /*0030*/ 	.string	"-arch sm_100 -m 64 "



//--------------------- .note.nv.cuinfo           --------------------------
	.section	.note.nv.cuinfo,"",@"SHT_NOTE"
	.sectionflags	@"SHF_NOTE_NV_CUINFO"
        /*0018*/ 	.short	0x0002
        /*001a*/ 	.short	0x0064
        /*001c*/ 	.short	0x0082
	.zero		2


//--------------------- .nv.info                  --------------------------
	.section	.nv.info,"",@"SHT_CUDA_INFO"
	.align	4


	//----- nvinfo : EIATTR_REGCOUNT
	.align		4
        /*0000*/ 	.byte	0x04, 0x2f
        /*0002*/ 	.short	(.L_1 - .L_0)
	.align		4
.L_0:
        /*0004*/ 	.word	index@(_Z13dotProductGPUPiS_S_)
        /*0008*/ 	.word	0x00000012


	//----- nvinfo : EIATTR_FRAME_SIZE
	.align		4
.L_1:
        /*000c*/ 	.byte	0x04, 0x11
        /*000e*/ 	.short	(.L_3 - .L_2)
	.align		4
.L_2:
        /*0010*/ 	.word	index@(_Z13dotProductGPUPiS_S_)
        /*0014*/ 	.word	0x00000000


	//----- nvinfo : EIATTR_MIN_STACK_SIZE
	.align		4
.L_3:
        /*0018*/ 	.byte	0x04, 0x12
        /*001a*/ 	.short	(.L_5 - .L_4)
	.align		4
.L_4:
        /*001c*/ 	.word	index@(_Z13dotProductGPUPiS_S_)
        /*0020*/ 	.word	0x00000000
.L_5:


//--------------------- .nv.compat                --------------------------
	.section	.nv.compat,"",@"SHT_CUDA_COMPAT_INFO"
	.align	4
        /*0000*/ 	.byte	0x02, 0x09, 0x00, 0x00, 0x02, 0x02, 0x01, 0x00, 0x02, 0x05, 0x05, 0x00, 0x03, 0x07, 0x01, 0x01
        /*0010*/ 	.byte	0x02, 0x03, 0x00, 0x00, 0x02, 0x06, 0x01, 0x00, 0x04, 0x0b, 0x08, 0x00, 0x09, 0x00, 0x00, 0x00
        /*0020*/ 	.byte	0x00, 0x00, 0x00, 0x00


//--------------------- .nv.info._Z13dotProductGPUPiS_S_ --------------------------
	.section	.nv.info._Z13dotProductGPUPiS_S_,"",@"SHT_CUDA_INFO"
	.sectionflags	@""
	.align	4


	//----- nvinfo : EIATTR_CUDA_API_VERSION
	.align		4
        /*0000*/ 	.byte	0x04, 0x37
        /*0002*/ 	.short	(.L_7 - .L_6)
.L_6:
        /*0004*/ 	.word	0x00000082


	//----- nvinfo : EIATTR_KPARAM_INFO
	.align		4
.L_7:
        /*0008*/ 	.byte	0x04, 0x17
        /*000a*/ 	.short	(.L_9 - .L_8)
.L_8:
        /*000c*/ 	.word	0x00000000
        /*0010*/ 	.short	0x0002
        /*0012*/ 	.short	0x0010
        /*0014*/ 	.byte	0x00, 0xf5, 0x21, 0x00


	//----- nvinfo : EIATTR_KPARAM_INFO
	.align		4
.L_9:
        /*0018*/ 	.byte	0x04, 0x17
        /*001a*/ 	.short	(.L_11 - .L_10)
.L_10:
        /*001c*/ 	.word	0x00000000
        /*0020*/ 	.short	0x0001
        /*0022*/ 	.short	0x0008
        /*0024*/ 	.byte	0x00, 0xf5, 0x21, 0x00


	//----- nvinfo : EIATTR_KPARAM_INFO
	.align		4
.L_11:
        /*0028*/ 	.byte	0x04, 0x17
        /*002a*/ 	.short	(.L_13 - .L_12)
.L_12:
        /*002c*/ 	.word	0x00000000
        /*0030*/ 	.short	0x0000
        /*0032*/ 	.short	0x0000
        /*0034*/ 	.byte	0x00, 0xf5, 0x21, 0x00


	//----- nvinfo : EIATTR_SPARSE_MMA_MASK
	.align		4
.L_13:
        /*0038*/ 	.byte	0x03, 0x50
        /*003a*/ 	.short	0x0000


	//----- nvinfo : EIATTR_MAXREG_COUNT
	.align		4
        /*003c*/ 	.byte	0x03, 0x1b
        /*003e*/ 	.short	0x00ff


	//----- nvinfo : EIATTR_NUM_BARRIERS
	.align		4
        /*0040*/ 	.byte	0x02, 0x4c
        /*0042*/ 	.byte	0x01
	.zero		1


	//----- nvinfo : EIATTR_MERCURY_ISA_VERSION
	.align		4
        /*0044*/ 	.byte	0x03, 0x5f
        /*0046*/ 	.short	0x0101


	//----- nvinfo : EIATTR_VRC_CTA_INIT_COUNT
	.align		4
        /*0048*/ 	.byte	0x02, 0x4a
	.zero		1
	.zero		1


	//----- nvinfo : EIATTR_EXIT_INSTR_OFFSETS
	.align		4
        /*004c*/ 	.byte	0x04, 0x1c
        /*004e*/ 	.short	(.L_15 - .L_14)


	//   ....[0]....
.L_14:
        /*0050*/ 	.word	0x00000340


	//   ....[1]....
        /*0054*/ 	.word	0x00000390


	//----- nvinfo : EIATTR_CRS_STACK_SIZE
	.align		4
.L_15:
        /*0058*/ 	.byte	0x04, 0x1e
        /*005a*/ 	.short	(.L_17 - .L_16)
.L_16:
        /*005c*/ 	.word	0x00000000


	//----- nvinfo : EIATTR_CBANK_PARAM_SIZE
	.align		4
.L_17:
        /*0060*/ 	.byte	0x03, 0x19
        /*0062*/ 	.short	0x0018


	//----- nvinfo : EIATTR_PARAM_CBANK
	.align		4
        /*0064*/ 	.byte	0x04, 0x0a
        /*0066*/ 	.short	(.L_19 - .L_18)
	.align		4
.L_18:
        /*0068*/ 	.word	index@(.nv.constant0._Z13dotProductGPUPiS_S_)
        /*006c*/ 	.short	0x0380
        /*006e*/ 	.short	0x0018


	//----- nvinfo : EIATTR_SW_WAR
	.align		4
.L_19:
        /*0070*/ 	.byte	0x04, 0x36
        /*0072*/ 	.short	(.L_21 - .L_20)
.L_20:
        /*0074*/ 	.word	0x00000008
.L_21:


//--------------------- .nv.callgraph             --------------------------
	.section	.nv.callgraph,"",@"SHT_CUDA_CALLGRAPH"
	.align	4
	.sectionentsize	8
	.align		4
        /*0000*/ 	.word	0x00000000
	.align		4
        /*0004*/ 	.word	0xffffffff
	.align		4
        /*0008*/ 	.word	0x00000000
	.align		4
        /*000c*/ 	.word	0xfffffffe
	.align		4
        /*0010*/ 	.word	0x00000000
	.align		4
        /*0014*/ 	.word	0xfffffffd
	.align		4
        /*0018*/ 	.word	0x00000000
	.align		4
        /*001c*/ 	.word	0xfffffffc


//--------------------- .text._Z13dotProductGPUPiS_S_ --------------------------
	.section	.text._Z13dotProductGPUPiS_S_,"ax",@progbits
	.align	128
        .global         _Z13dotProductGPUPiS_S_
        .type           _Z13dotProductGPUPiS_S_,@function
        .size           _Z13dotProductGPUPiS_S_,(.L_x_5 - _Z13dotProductGPUPiS_S_)
        .other          _Z13dotProductGPUPiS_S_,@"STO_CUDA_ENTRY STV_DEFAULT"
_Z13dotProductGPUPiS_S_:
.text._Z13dotProductGPUPiS_S_:
[----:B------:R-:W-:Y:S01]  /*0000*/  LDC R1, c[0x0][0x37c] ;  /* 0x0000df00ff017b82 */ /* 0x000fe20000000800 */
[----:B------:R-:W0:Y:S07]  /*0010*/  S2R R15, SR_TID.X ;  /* 0x00000000000f7919 */ /* 0x000e2e0000002100 */
[----:B------:R-:W1:Y:S01]  /*0020*/  S2UR UR5, SR_CgaCtaId ;  /* 0x00000000000579c3 */ /* 0x000e620000008800 */
[----:B------:R-:W2:Y:S01]  /*0030*/  LDCU UR8, c[0x0][0x360] ;  /* 0x00006c00ff0877ac */ /* 0x000ea20008000800 */
[----:B------:R-:W-:Y:S01]  /*0040*/  BSSY.RECONVERGENT B0, `(.L_x_0) ;  /* 0x000001c000007945 */ /* 0x000fe20003800200 */
[----:B------:R-:W2:Y:S01]  /*0050*/  S2R R0, SR_CTAID.X ;  /* 0x0000000000007919 */ /* 0x000ea20000002500 */
[----:B------:R-:W-:Y:S01]  /*0060*/  UMOV UR4, 0x400 ;  /* 0x0000040000047882 */ /* 0x000fe20000000000 */
[----:B------:R-:W3:Y:S01]  /*0070*/  LDCU.64 UR6, c[0x0][0x358] ;  /* 0x00006b00ff0677ac */ /* 0x000ee20008000a00 */
[----:B-1----:R-:W-:-:S06]  /*0080*/  ULEA UR4, UR5, UR4, 0x18 ;  /* 0x0000000405047291 */ /* 0x002fcc000f8ec0ff */
[----:B0-----:R-:W-:Y:S01]  /*0090*/  LEA R10, R15, UR4, 0x2 ;  /* 0x000000040f0a7c11 */ /* 0x001fe2000f8e10ff */
[----:B--2---:R-:W-:-:S04]  /*00a0*/  IMAD R2, R0, UR8, R15 ;  /* 0x0000000800027c24 */ /* 0x004fc8000f8e020f */
[----:B------:R0:W-:Y:S01]  /*00b0*/  STS [R10], RZ ;  /* 0x000000ff0a007388 */ /* 0x0001e20000000800 */
[----:B------:R-:W-:Y:S01]  /*00c0*/  BAR.SYNC.DEFER_BLOCKING 0x0 ;  /* 0x0000000000007b1d */ /* 0x000fe20000010000 */
[----:B------:R-:W-:-:S13]  /*00d0*/  ISETP.GT.AND P0, PT, R2, 0x1dcd64ff, PT ;  /* 0x1dcd64ff0200780c */ /* 0x000fda0003f04270 */
[----:B0--3--:R-:W-:Y:S05]  /*00e0*/  @P0 BRA `(.L_x_1) ;  /* 0x0000000000440947 */ /* 0x009fea0003800000 */
[----:B------:R0:W1:Y:S01]  /*00f0*/  LDS R13, [R10] ;  /* 0x000000000a0d7984 */ /* 0x0000620000000800 */
[----:B------:R-:W2:Y:S01]  /*0100*/  LDC R12, c[0x0][0x370] ;  /* 0x0000dc00ff0c7b82 */ /* 0x000ea20000000800 */
[----:B------:R-:W-:Y:S01]  /*0110*/  BSSY.RECONVERGENT B1, `(.L_x_2) ;  /* 0x000000d000017945 */ /* 0x000fe20003800200 */
[----:B------:R-:W-:-:S06]  /*0120*/  MOV R11, R2 ;  /* 0x00000002000b7202 */ /* 0x000fcc0000000f00 */
[----:B------:R-:W3:Y:S08]  /*0130*/  LDC.64 R6, c[0x0][0x380] ;  /* 0x0000e000ff067b82 */ /* 0x000ef00000000a00 */
[----:B------:R-:W4:Y:S01]  /*0140*/  LDC.64 R8, c[0x0][0x388] ;  /* 0x0000e200ff087b82 */ /* 0x000f220000000a00 */
[----:B012---:R-:W-:-:S07]  /*0150*/  IMAD R12, R12, UR8, RZ ;  /* 0x000000080c0c7c24 */ /* 0x007fce000f8e02ff */
.L_x_3:
[----:B---3--:R-:W-:-:S04]  /*0160*/  IMAD.WIDE R2, R11, 0x4, R6 ;  /* 0x000000040b027825 */ /* 0x008fc800078e0206 */
[----:B----4-:R-:W-:Y:S02]  /*0170*/  IMAD.WIDE R4, R11, 0x4, R8 ;  /* 0x000000040b047825 */ /* 0x010fe400078e0208 */
[----:B------:R-:W2:Y:S04]  /*0180*/  LDG.E R2, desc[UR6][R2.64] ;  /* 0x0000000602027981 */ /* 0x000ea8000c1e1900 */
[----:B------:R-:W2:Y:S01]  /*0190*/  LDG.E R4, desc[UR6][R4.64] ;  /* 0x0000000604047981 */ /* 0x000ea2000c1e1900 */
[----:B------:R-:W-:-:S04]  /*01a0*/  IADD3 R11, PT, PT, R12, R11, RZ ;  /* 0x0000000b0c0b7210 */ /* 0x000fc80007ffe0ff */
[----:B------:R-:W-:Y:S01]  /*01b0*/  ISETP.GE.AND P0, PT, R11, 0x1dcd6500, PT ;  /* 0x1dcd65000b00780c */ /* 0x000fe20003f06270 */
[----:B--2---:R-:W-:-:S12]  /*01c0*/  IMAD R13, R2, R4, R13 ;  /* 0x00000004020d7224 */ /* 0x004fd800078e020d */
[----:B------:R-:W-:Y:S05]  /*01d0*/  @!P0 BRA `(.L_x_3) ;  /* 0xfffffffc00e08947 */ /* 0x000fea000383ffff */
[----:B------:R-:W-:Y:S05]  /*01e0*/  BSYNC.RECONVERGENT B1 ;  /* 0x0000000000017941 */ /* 0x000fea0003800200 */
.L_x_2:
[----:B------:R0:W-:Y:S02]  /*01f0*/  STS [R10], R13 ;  /* 0x0000000d0a007388 */ /* 0x0001e40000000800 */
.L_x_1:
[----:B------:R-:W-:Y:S05]  /*0200*/  BSYNC.RECONVERGENT B0 ;  /* 0x0000000000007941 */ /* 0x000fea0003800200 */
.L_x_0:
[----:B------:R-:W-:Y:S01]  /*0210*/  BAR.SYNC.DEFER_BLOCKING 0x0 ;  /* 0x0000000000007b1d */ /* 0x000fe20000010000 */
[C---:B------:R-:W-:Y:S02]  /*0220*/  ISETP.GT.U32.AND P1, PT, R15.reuse, 0x3, PT ;  /* 0x000000030f00780c */ /* 0x040fe40003f24070 */
[----:B------:R-:W-:-:S11]  /*0230*/  ISETP.GT.U32.AND P0, PT, R15, 0x1, PT ;  /* 0x000000010f00780c */ /* 0x000fd60003f04070 */
[----:B------:R-:W-:Y:S04]  /*0240*/  @!P1 LDS R2, [R10+0x10] ;  /* 0x000010000a029984 */ /* 0x000fe80000000800 */
[----:B------:R-:W1:Y:S02]  /*0250*/  @!P1 LDS R3, [R10] ;  /* 0x000000000a039984 */ /* 0x000e640000000800 */
[----:B-1----:R-:W-:-:S05]  /*0260*/  @!P1 IMAD.IADD R3, R2, 0x1, R3 ;  /* 0x0000000102039824 */ /* 0x002fca00078e0203 */
[----:B------:R-:W-:Y:S01]  /*0270*/  @!P1 STS [R10], R3 ;  /* 0x000000030a009388 */ /* 0x000fe20000000800 */
[----:B------:R-:W-:Y:S01]  /*0280*/  BAR.SYNC.DEFER_BLOCKING 0x0 ;  /* 0x0000000000007b1d */ /* 0x000fe20000010000 */
[----:B------:R-:W-:-:S05]  /*0290*/  ISETP.NE.AND P1, PT, R15, RZ, PT ;  /* 0x000000ff0f00720c */ /* 0x000fca0003f25270 */
[----:B------:R-:W-:Y:S04]  /*02a0*/  @!P0 LDS R2, [R10+0x8] ;  /* 0x000008000a028984 */ /* 0x000fe80000000800 */
[----:B------:R-:W1:Y:S02]  /*02b0*/  @!P0 LDS R5, [R10] ;  /* 0x000000000a058984 */ /* 0x000e640000000800 */
[----:B-1----:R-:W-:-:S05]  /*02c0*/  @!P0 IADD3 R5, PT, PT, R2, R5, RZ ;  /* 0x0000000502058210 */ /* 0x002fca0007ffe0ff */
[----:B------:R-:W-:Y:S01]  /*02d0*/  @!P0 STS [R10], R5 ;  /* 0x000000050a008388 */ /* 0x000fe20000000800 */
[----:B------:R-:W-:Y:S06]  /*02e0*/  BAR.SYNC.DEFER_BLOCKING 0x0 ;  /* 0x0000000000007b1d */ /* 0x000fec0000010000 */
[----:B------:R-:W-:Y:S04]  /*02f0*/  @!P1 LDS R2, [UR4+0x4] ;  /* 0x00000404ff029984 */ /* 0x000fe80008000800 */
[----:B------:R-:W1:Y:S02]  /*0300*/  @!P1 LDS R7, [R10] ;  /* 0x000000000a079984 */ /* 0x000e640000000800 */
[----:B-1----:R-:W-:-:S05]  /*0310*/  @!P1 IMAD.IADD R7, R2, 0x1, R7 ;  /* 0x0000000102079824 */ /* 0x002fca00078e0207 */
[----:B------:R1:W-:Y:S01]  /*0320*/  @!P1 STS [R10], R7 ;  /* 0x000000070a009388 */ /* 0x0003e20000000800 */
[----:B------:R-:W-:Y:S06]  /*0330*/  BAR.SYNC.DEFER_BLOCKING 0x0 ;  /* 0x0000000000007b1d */ /* 0x000fec0000010000 */
[----:B------:R-:W-:Y:S05]  /*0340*/  @P1 EXIT ;  /* 0x000000000000194d */ /* 0x000fea0003800000 */
[----:B------:R-:W2:Y:S01]  /*0350*/  LDS R5, [UR4] ;  /* 0x00000004ff057984 */ /* 0x000ea20008000800 */
[----:B------:R-:W3:Y:S02]  /*0360*/  LDC.64 R2, c[0x0][0x390] ;  /* 0x0000e400ff027b82 */ /* 0x000ee40000000a00 */
[----:B---3--:R-:W-:-:S05]  /*0370*/  IMAD.WIDE.U32 R2, R0, 0x4, R2 ;  /* 0x0000000400027825 */ /* 0x008fca00078e0002 */
[----:B--2---:R-:W-:Y:S01]  /*0380*/  STG.E desc[UR6][R2.64], R5 ;  /* 0x0000000502007986 */ /* 0x004fe2000c101906 */
[----:B------:R-:W-:Y:S05]  /*0390*/  EXIT ;  /* 0x000000000000794d */ /* 0x000fea0003800000 */
.L_x_4:
[----:B------:R-:W-:-:S00]  /*03a0*/  BRA `(.L_x_4) ;  /* 0xfffffffc00fc7947 */ /* 0x000fc0000383ffff */
[----:B------:R-:W-:-:S00]  /*03b0*/  NOP ;  /* 0x0000000000007918 */ /* 0x000fc00000000000 */
        /* <DEDUP_REMOVED lines=12> */
.L_x_5:


//--------------------- .nv.shared._Z13dotProductGPUPiS_S_ --------------------------
	.section	.nv.shared._Z13dotProductGPUPiS_S_,"aw",@nobits
	.sectionflags	@""
	.align	4
.nv.shared._Z13dotProductGPUPiS_S_:
	.zero		1056


//--------------------- .nv.shared.reserved.0     --------------------------
	.section	.nv.shared.reserved.0,"aw",@nobits
	.weak		__nv_reservedSMEM_offset_0_alias
	.size		__nv_reservedSMEM_offset_0_alias, 0, 64
	.other		__nv_reservedSMEM_offset_0_alias,@"STO_CUDA_RESERVED_SHARED STV_DEFAULT"
__nv_reservedSMEM_offset_0_alias:
	.zero		0
	.zero		64


//--------------------- .nv.constant0._Z13dotProductGPUPiS_S_ --------------------------
	.section	.nv.constant0._Z13dotProductGPUPiS_S_,"a",@progbits
	.sectionflags	@""
	.align	4
.nv.constant0._Z13dotProductGPUPiS_S_:
	.zero		920


//--------------------- SYMBOLS --------------------------

	.type		.nv.reservedSmem.offset0,@object
	.size		.nv.reservedSmem.offset0,0x4
	.type		.nv.reservedSmem.cap,@object
	.size		.nv.reservedSmem.cap,0x4
